//
// Generated by NVIDIA NVVM Compiler
//
// Compiler Build ID: CL-36424714
// Cuda compilation tools, release 13.0, V13.0.88
// Based on NVVM 20.0.0
//

.version 9.0
.target sm_100
.address_size 64

	// .globl	_Z21prodScalarePerVettGPUPiiS_i

.visible .entry _Z21prodScalarePerVettGPUPiiS_i(
	.param .u64 .ptr .align 1 _Z21prodScalarePerVettGPUPiiS_i_param_0,
	.param .u32 _Z21prodScalarePerVettGPUPiiS_i_param_1,
	.param .u64 .ptr .align 1 _Z21prodScalarePerVettGPUPiiS_i_param_2,
	.param .u32 _Z21prodScalarePerVettGPUPiiS_i_param_3
)
{
	.reg .pred 	%p<2>;
	.reg .b32 	%r<9>;
	.reg .b64 	%rd<8>;

	ld.param.u64 	%rd1, [_Z21prodScalarePerVettGPUPiiS_i_param_0];
	ld.param.u32 	%r2, [_Z21prodScalarePerVettGPUPiiS_i_param_1];
	ld.param.u64 	%rd2, [_Z21prodScalarePerVettGPUPiiS_i_param_2];
	ld.param.u32 	%r3, [_Z21prodScalarePerVettGPUPiiS_i_param_3];
	mov.u32 	%r4, %tid.x;
	mov.u32 	%r5, %ctaid.x;
	mov.u32 	%r6, %ntid.x;
	mad.lo.s32 	%r1, %r5, %r6, %r4;
	setp.ge.s32 	%p1, %r1, %r3;
	@%p1 bra 	$L__BB0_2;
	cvta.to.global.u64 	%rd3, %rd1;
	cvta.to.global.u64 	%rd4, %rd2;
	mul.wide.s32 	%rd5, %r1, 4;
	add.s64 	%rd6, %rd3, %rd5;
	ld.global.u32 	%r7, [%rd6];
	mul.lo.s32 	%r8, %r7, %r2;
	add.s64 	%rd7, %rd4, %rd5;
	st.global.u32 	[%rd7], %r8;
$L__BB0_2:
	ret;

}


// ===== COMPILED SASS (sm_100) =====

	.target	sm_100

	.elftype	@"ET_EXEC"


//--------------------- .note.nv.tkinfo           --------------------------
	.section	.note.nv.tkinfo,"",@"SHT_NOTE"
	.sectionflags	@"SHF_NOTE_NV_TKINFO"
	.tkinfo
        /*0018*/ 	.word	0x00000002
        /*0030*/ 	.string	""
        /*0030*/ 	.string	"ptxas"
        /*0030*/ 	.string	"Cuda compilation tools, release 13.0, V13.0.88"
        /*0030*/ 	.string	"Build cuda_13.0.r13.0/compiler.36424714_0"
        /*0030*/ 	.string	"-arch sm_100 -m 64 "



//--------------------- .note.nv.cuinfo           --------------------------
	.section	.note.nv.cuinfo,"",@"SHT_NOTE"
	.sectionflags	@"SHF_NOTE_NV_CUINFO"
        /*0018*/ 	.short	0x0002
        /*001a*/ 	.short	0x0064
        /*001c*/ 	.short	0x0082
	.zero		2


//--------------------- .nv.info                  --------------------------
	.section	.nv.info,"",@"SHT_CUDA_INFO"
	.align	4


	//----- nvinfo : EIATTR_REGCOUNT
	.align		4
        /*0000*/ 	.byte	0x04, 0x2f
        /*0002*/ 	.short	(.L_1 - .L_0)
	.align		4
.L_0:
        /*0004*/ 	.word	index@(_Z21prodScalarePerVettGPUPiiS_i)
        /*0008*/ 	.word	0x0000000a


	//----- nvinfo : EIATTR_FRAME_SIZE
	.align		4
.L_1:
        /*000c*/ 	.byte	0x04, 0x11
        /*000e*/ 	.short	(.L_3 - .L_2)
	.align		4
.L_2:
        /*0010*/ 	.word	index@(_Z21prodScalarePerVettGPUPiiS_i)
        /*0014*/ 	.word	0x00000000


	//----- nvinfo : EIATTR_MIN_STACK_SIZE
	.align		4
.L_3:
        /*0018*/ 	.byte	0x04, 0x12
        /*001a*/ 	.short	(.L_5 - .L_4)
	.align		4
.L_4:
        /*001c*/ 	.word	index@(_Z21prodScalarePerVettGPUPiiS_i)
        /*0020*/ 	.word	0x00000000
.L_5:


//--------------------- .nv.compat                --------------------------
	.section	.nv.compat,"",@"SHT_CUDA_COMPAT_INFO"
	.align	4
        /*0000*/ 	.byte	0x02, 0x09, 0x00, 0x00, 0x02, 0x02, 0x01, 0x00, 0x02, 0x05, 0x05, 0x00, 0x03, 0x07, 0x01, 0x01
        /*0010*/ 	.byte	0x02, 0x03, 0x00, 0x00, 0x02, 0x06, 0x01, 0x00, 0x04, 0x0b, 0x08, 0x00, 0x09, 0x00, 0x00, 0x00
        /*0020*/ 	.byte	0x00, 0x00, 0x00, 0x00


//--------------------- .nv.info._Z21prodScalarePerVettGPUPiiS_i --------------------------
	.section	.nv.info._Z21prodScalarePerVettGPUPiiS_i,"",@"SHT_CUDA_INFO"
	.sectionflags	@""
	.align	4


	//----- nvinfo : EIATTR_CUDA_API_VERSION
	.align		4
        /*0000*/ 	.byte	0x04, 0x37
        /*0002*/ 	.short	(.L_7 - .L_6)
.L_6:
        /*0004*/ 	.word	0x00000082


	//----- nvinfo : EIATTR_KPARAM_INFO
	.align		4
.L_7:
        /*0008*/ 	.byte	0x04, 0x17
        /*000a*/ 	.short	(.L_9 - .L_8)
.L_8:
        /*000c*/ 	.word	0x00000000
        /*0010*/ 	.short	0x0003
        /*0012*/ 	.short	0x0018
        /*0014*/ 	.byte	0x00, 0xf0, 0x11, 0x00


	//----- nvinfo : EIATTR_KPARAM_INFO
	.align		4
.L_9:
        /*0018*/ 	.byte	0x04, 0x17
        /*001a*/ 	.short	(.L_11 - .L_10)
.L_10:
        /*001c*/ 	.word	0x00000000
        /*0020*/ 	.short	0x0002
        /*0022*/ 	.short	0x0010
        /*0024*/ 	.byte	0x00, 0xf5, 0x21, 0x00


	//----- nvinfo : EIATTR_KPARAM_INFO
	.align		4
.L_11:
        /*0028*/ 	.byte	0x04, 0x17
        /*002a*/ 	.short	(.L_13 - .L_12)
.L_12:
        /*002c*/ 	.word	0x00000000
        /*0030*/ 	.short	0x0001
        /*0032*/ 	.short	0x0008
        /*0034*/ 	.byte	0x00, 0xf0, 0x11, 0x00


	//----- nvinfo : EIATTR_KPARAM_INFO
	.align		4
.L_13:
        /*0038*/ 	.byte	0x04, 0x17
        /*003a*/ 	.short	(.L_15 - .L_14)
.L_14:
        /*003c*/ 	.word	0x00000000
        /*0040*/ 	.short	0x0000
        /*0042*/ 	.short	0x0000
        /*0044*/ 	.byte	0x00, 0xf5, 0x21, 0x00


	//----- nvinfo : EIATTR_SPARSE_MMA_MASK
	.align		4
.L_15:
        /*0048*/ 	.byte	0x03, 0x50
        /*004a*/ 	.short	0x0000


	//----- nvinfo : EIATTR_MAXREG_COUNT
	.align		4
        /*004c*/ 	.byte	0x03, 0x1b
        /*004e*/ 	.short	0x00ff


	//----- nvinfo : EIATTR_MERCURY_ISA_VERSION
	.align		4
        /*0050*/ 	.byte	0x03, 0x5f
        /*0052*/ 	.short	0x0101


	//----- nvinfo : EIATTR_VRC_CTA_INIT_COUNT
	.align		4
        /*0054*/ 	.byte	0x02, 0x4a
	.zero		1
	.zero		1


	//----- nvinfo : EIATTR_EXIT_INSTR_OFFSETS
	.align		4
        /*0058*/ 	.byte	0x04, 0x1c
        /*005a*/ 	.short	(.L_17 - .L_16)


	//   ....[0]....
.L_16:
        /*005c*/ 	.word	0x00000070


	//   ....[1]....
        /*0060*/ 	.word	0x00000110


	//----- nvinfo : EIATTR_CBANK_PARAM_SIZE
	.align		4
.L_17:
        /*0064*/ 	.byte	0x03, 0x19
        /*0066*/ 	.short	0x001c


	//----- nvinfo : EIATTR_PARAM_CBANK
	.align		4
        /*0068*/ 	.byte	0x04, 0x0a
        /*006a*/ 	.short	(.L_19 - .L_18)
	.align		4
.L_18:
        /*006c*/ 	.word	index@(.nv.constant0._Z21prodScalarePerVettGPUPiiS_i)
        /*0070*/ 	.short	0x0380
        /*0072*/ 	.short	0x001c


	//----- nvinfo : EIATTR_SW_WAR
	.align		4
.L_19:
        /*0074*/ 	.byte	0x04, 0x36
        /*0076*/ 	.short	(.L_21 - .L_20)
.L_20:
        /*0078*/ 	.word	0x00000008
.L_21:


//--------------------- .nv.callgraph             --------------------------
	.section	.nv.callgraph,"",@"SHT_CUDA_CALLGRAPH"
	.align	4
	.sectionentsize	8
	.align		4
        /*0000*/ 	.word	0x00000000
	.align		4
        /*0004*/ 	.word	0xffffffff
	.align		4
        /*0008*/ 	.word	0x00000000
	.align		4
        /*000c*/ 	.word	0xfffffffe
	.align		4
        /*0010*/ 	.word	0x00000000
	.align		4
        /*0014*/ 	.word	0xfffffffd
	.align		4
        /*0018*/ 	.word	0x00000000
	.align		4
        /*001c*/ 	.word	0xfffffffc


//--------------------- .text._Z21prodScalarePerVettGPUPiiS_i --------------------------
	.section	.text._Z21prodScalarePerVettGPUPiiS_i,"ax",@progbits
	.align	128
        .global         _Z21prodScalarePerVettGPUPiiS_i
        .type           _Z21prodScalarePerVettGPUPiiS_i,@function
        .size           _Z21prodScalarePerVettGPUPiiS_i,(.L_x_1 - _Z21prodScalarePerVettGPUPiiS_i)
        .other          _Z21prodScalarePerVettGPUPiiS_i,@"STO_CUDA_ENTRY STV_DEFAULT"
_Z21prodScalarePerVettGPUPiiS_i:
.text._Z21prodScalarePerVettGPUPiiS_i:
[----:B------:R-:W-:Y:S01]  /*0000*/  LDC R1, c[0x0][0x37c] ;  /* 0x0000df00ff017b82 */ /* 0x000fe20000000800 */
[----:B------:R-:W0:Y:S07]  /*0010*/  S2R R7, SR_TID.X ;  /* 0x0000000000077919 */ /* 0x000e2e0000002100 */
[----:B------:R-:W0:Y:S01]  /*0020*/  S2UR UR4, SR_CTAID.X ;  /* 0x00000000000479c3 */ /* 0x000e220000002500 */
[----:B------:R-:W1:Y:S07]  /*0030*/  LDCU UR5, c[0x0][0x398] ;  /* 0x00007300ff0577ac */ /* 0x000e6e0008000800 */
[----:B------:R-:W0:Y:S02]  /*0040*/  LDC R0, c[0x0][0x360] ;  /* 0x0000d800ff007b82 */ /* 0x000e240000000800 */
[----:B0-----:R-:W-:-:S05]  /*0050*/  IMAD R7, R0, UR4, R7 ;  /* 0x0000000400077c24 */ /* 0x001fca000f8e0207 */
[----:B-1----:R-:W-:-:S13]  /*0060*/  ISETP.GE.AND P0, PT, R7, UR5, PT ;  /* 0x0000000507007c0c */ /* 0x002fda000bf06270 */
[----:B------:R-:W-:Y:S05]  /*0070*/  @P0 EXIT ;  /* 0x000000000000094d */ /* 0x000fea0003800000 */
[----:B------:R-:W0:Y:S01]  /*0080*/  LDC.64 R2, c[0x0][0x380] ;  /* 0x0000e000ff027b82 */ /* 0x000e220000000a00 */
[----:B------:R-:W1:Y:S01]  /*0090*/  LDCU.64 UR4, c[0x0][0x358] ;  /* 0x00006b00ff0477ac */ /* 0x000e620008000a00 */
[----:B------:R-:W2:Y:S06]  /*00a0*/  LDCU UR6, c[0x0][0x388] ;  /* 0x00007100ff0677ac */ /* 0x000eac0008000800 */
[----:B------:R-:W3:Y:S01]  /*00b0*/  LDC.64 R4, c[0x0][0x390] ;  /* 0x0000e400ff047b82 */ /* 0x000ee20000000a00 */
[----:B0-----:R-:W-:-:S06]  /*00c0*/  IMAD.WIDE R2, R7, 0x4, R2 ;  /* 0x0000000407027825 */ /* 0x001fcc00078e0202 */
[----:B-1----:R-:W2:Y:S01]  /*00d0*/  LDG.E R2, desc[UR4][R2.64] ;  /* 0x0000000402027981 */ /* 0x002ea2000c1e1900 */
[----:B---3--:R-:W-:-:S04]  /*00e0*/  IMAD.WIDE R4, R7, 0x4, R4 ;  /* 0x0000000407047825 */ /* 0x008fc800078e0204 */
[----:B--2---:R-:W-:-:S05]  /*00f0*/  IMAD R7, R2, UR6, RZ ;  /* 0x0000000602077c24 */ /* 0x004fca000f8e02ff */
[----:B------:R-:W-:Y:S01]  /*0100*/  STG.E desc[UR4][R4.64], R7 ;  /* 0x0000000704007986 */ /* 0x000fe2000c101904 */
[----:B------:R-:W-:Y:S05]  /*0110*/  EXIT ;  /* 0x000000000000794d */ /* 0x000fea0003800000 */
.L_x_0:
[----:B------:R-:W-:-:S00]  /*0120*/  BRA `(.L_x_0) ;  /* 0xfffffffc00fc7947 */ /* 0x000fc0000383ffff */
[----:B------:R-:W-:-:S00]  /*0130*/  NOP ;  /* 0x0000000000007918 */ /* 0x000fc00000000000 */
        /* <DEDUP_REMOVED lines=12> */
.L_x_1:


//--------------------- .nv.shared.reserved.0     --------------------------
	.section	.nv.shared.reserved.0,"aw",@nobits
	.weak		__nv_reservedSMEM_offset_0_alias
	.size		__nv_reservedSMEM_offset_0_alias, 0, 64
	.other		__nv_reservedSMEM_offset_0_alias,@"STO_CUDA_RESERVED_SHARED STV_DEFAULT"
__nv_reservedSMEM_offset_0_alias:
	.zero		0
	.zero		64


//--------------------- .nv.constant0._Z21prodScalarePerVettGPUPiiS_i --------------------------
	.section	.nv.constant0._Z21prodScalarePerVettGPUPiiS_i,"a",@progbits
	.sectionflags	@""
	.align	4
.nv.constant0._Z21prodScalarePerVettGPUPiiS_i:
	.zero		924


//--------------------- SYMBOLS --------------------------

	.type		.nv.reservedSmem.offset0,@object
	.size		.nv.reservedSmem.offset0,0x4
